//
// Generated by NVIDIA NVVM Compiler
//
// Compiler Build ID: CL-36424714
// Cuda compilation tools, release 13.0, V13.0.88
// Based on NVVM 20.0.0
//

.version 9.0
.target sm_100
.address_size 64

	// .globl	_Z21Sum_vec_on_GPU_normalPfS_S_i

.visible .entry _Z21Sum_vec_on_GPU_normalPfS_S_i(
	.param .u64 .ptr .align 1 _Z21Sum_vec_on_GPU_normalPfS_S_i_param_0,
	.param .u64 .ptr .align 1 _Z21Sum_vec_on_GPU_normalPfS_S_i_param_1,
	.param .u64 .ptr .align 1 _Z21Sum_vec_on_GPU_normalPfS_S_i_param_2,
	.param .u32 _Z21Sum_vec_on_GPU_normalPfS_S_i_param_3
)
{
	.reg .pred 	%p<2>;
	.reg .b32 	%r<6>;
	.reg .b32 	%f<4>;
	.reg .b64 	%rd<11>;

	ld.param.u64 	%rd1, [_Z21Sum_vec_on_GPU_normalPfS_S_i_param_0];
	ld.param.u64 	%rd2, [_Z21Sum_vec_on_GPU_normalPfS_S_i_param_1];
	ld.param.u64 	%rd3, [_Z21Sum_vec_on_GPU_normalPfS_S_i_param_2];
	ld.param.u32 	%r2, [_Z21Sum_vec_on_GPU_normalPfS_S_i_param_3];
	mov.u32 	%r3, %tid.x;
	mov.u32 	%r4, %ntid.x;
	mov.u32 	%r5, %ctaid.x;
	mad.lo.s32 	%r1, %r4, %r5, %r3;
	setp.ge.s32 	%p1, %r1, %r2;
	@%p1 bra 	$L__BB0_2;
	cvta.to.global.u64 	%rd4, %rd1;
	cvta.to.global.u64 	%rd5, %rd2;
	cvta.to.global.u64 	%rd6, %rd3;
	mul.wide.s32 	%rd7, %r1, 4;
	add.s64 	%rd8, %rd4, %rd7;
	ld.global.f32 	%f1, [%rd8];
	add.s64 	%rd9, %rd5, %rd7;
	ld.global.f32 	%f2, [%rd9];
	add.f32 	%f3, %f1, %f2;
	add.s64 	%rd10, %rd6, %rd7;
	st.global.f32 	[%rd10], %f3;
$L__BB0_2:
	bar.sync 	0;
	ret;

}
	// .globl	_Z19Sum_vec_on_GPU_loopPfS_S_i
.visible .entry _Z19Sum_vec_on_GPU_loopPfS_S_i(
	.param .u64 .ptr .align 1 _Z19Sum_vec_on_GPU_loopPfS_S_i_param_0,
	.param .u64 .ptr .align 1 _Z19Sum_vec_on_GPU_loopPfS_S_i_param_1,
	.param .u64 .ptr .align 1 _Z19Sum_vec_on_GPU_loopPfS_S_i_param_2,
	.param .u32 _Z19Sum_vec_on_GPU_loopPfS_S_i_param_3
)
{
	.reg .pred 	%p<7>;
	.reg .b32 	%r<31>;
	.reg .b32 	%f<16>;
	.reg .b64 	%rd<25>;

	ld.param.u64 	%rd4, [_Z19Sum_vec_on_GPU_loopPfS_S_i_param_0];
	ld.param.u64 	%rd5, [_Z19Sum_vec_on_GPU_loopPfS_S_i_param_1];
	ld.param.u64 	%rd6, [_Z19Sum_vec_on_GPU_loopPfS_S_i_param_2];
	ld.param.u32 	%r12, [_Z19Sum_vec_on_GPU_loopPfS_S_i_param_3];
	cvta.to.global.u64 	%rd1, %rd6;
	cvta.to.global.u64 	%rd2, %rd5;
	cvta.to.global.u64 	%rd3, %rd4;
	mov.u32 	%r13, %tid.x;
	mov.u32 	%r14, %ntid.x;
	mov.u32 	%r15, %ctaid.x;
	mad.lo.s32 	%r29, %r14, %r15, %r13;
	mov.u32 	%r16, %nctaid.x;
	mul.lo.s32 	%r2, %r14, %r16;
	setp.ge.s32 	%p1, %r29, %r12;
	@%p1 bra 	$L__BB1_7;
	add.s32 	%r17, %r29, %r2;
	max.s32 	%r18, %r12, %r17;
	setp.lt.s32 	%p2, %r17, %r12;
	selp.u32 	%r19, 1, 0, %p2;
	add.s32 	%r20, %r17, %r19;
	sub.s32 	%r21, %r18, %r20;
	div.u32 	%r22, %r21, %r2;
	add.s32 	%r3, %r22, %r19;
	and.b32  	%r23, %r3, 3;
	setp.eq.s32 	%p3, %r23, 3;
	@%p3 bra 	$L__BB1_4;
	add.s32 	%r24, %r3, 1;
	and.b32  	%r25, %r24, 3;
	neg.s32 	%r27, %r25;
$L__BB1_3:
	.pragma "nounroll";
	mul.wide.s32 	%rd7, %r29, 4;
	add.s64 	%rd8, %rd1, %rd7;
	add.s64 	%rd9, %rd2, %rd7;
	add.s64 	%rd10, %rd3, %rd7;
	ld.global.f32 	%f1, [%rd10];
	ld.global.f32 	%f2, [%rd9];
	add.f32 	%f3, %f1, %f2;
	st.global.f32 	[%rd8], %f3;
	add.s32 	%r29, %r29, %r2;
	add.s32 	%r27, %r27, 1;
	setp.ne.s32 	%p4, %r27, 0;
	@%p4 bra 	$L__BB1_3;
$L__BB1_4:
	setp.lt.u32 	%p5, %r3, 3;
	@%p5 bra 	$L__BB1_7;
	mul.wide.s32 	%rd15, %r2, 4;
	shl.b32 	%r26, %r2, 2;
$L__BB1_6:
	mul.wide.s32 	%rd11, %r29, 4;
	add.s64 	%rd12, %rd3, %rd11;
	ld.global.f32 	%f4, [%rd12];
	add.s64 	%rd13, %rd2, %rd11;
	ld.global.f32 	%f5, [%rd13];
	add.f32 	%f6, %f4, %f5;
	add.s64 	%rd14, %rd1, %rd11;
	st.global.f32 	[%rd14], %f6;
	add.s64 	%rd16, %rd12, %rd15;
	ld.global.f32 	%f7, [%rd16];
	add.s64 	%rd17, %rd13, %rd15;
	ld.global.f32 	%f8, [%rd17];
	add.f32 	%f9, %f7, %f8;
	add.s64 	%rd18, %rd14, %rd15;
	st.global.f32 	[%rd18], %f9;
	add.s64 	%rd19, %rd16, %rd15;
	ld.global.f32 	%f10, [%rd19];
	add.s64 	%rd20, %rd17, %rd15;
	ld.global.f32 	%f11, [%rd20];
	add.f32 	%f12, %f10, %f11;
	add.s64 	%rd21, %rd18, %rd15;
	st.global.f32 	[%rd21], %f12;
	add.s64 	%rd22, %rd19, %rd15;
	ld.global.f32 	%f13, [%rd22];
	add.s64 	%rd23, %rd20, %rd15;
	ld.global.f32 	%f14, [%rd23];
	add.f32 	%f15, %f13, %f14;
	add.s64 	%rd24, %rd21, %rd15;
	st.global.f32 	[%rd24], %f15;
	add.s32 	%r29, %r26, %r29;
	setp.lt.s32 	%p6, %r29, %r12;
	@%p6 bra 	$L__BB1_6;
$L__BB1_7:
	bar.sync 	0;
	ret;

}


// ===== COMPILED SASS (sm_100) =====

	.target	sm_100

	.elftype	@"ET_EXEC"


//--------------------- .note.nv.tkinfo           --------------------------
	.section	.note.nv.tkinfo,"",@"SHT_NOTE"
	.sectionflags	@"SHF_NOTE_NV_TKINFO"
	.tkinfo
        /*0018*/ 	.word	0x00000002
        /*0030*/ 	.string	""
        /*0030*/ 	.string	"ptxas"
        /*0030*/ 	.string	"Cuda compilation tools, release 13.0, V13.0.88"
        /*0030*/ 	.string	"Build cuda_13.0.r13.0/compiler.36424714_0"
        /*0030*/ 	.string	"-arch sm_100 -m 64 "



//--------------------- .note.nv.cuinfo           --------------------------
	.section	.note.nv.cuinfo,"",@"SHT_NOTE"
	.sectionflags	@"SHF_NOTE_NV_CUINFO"
        /*0018*/ 	.short	0x0002
        /*001a*/ 	.short	0x0064
        /*001c*/ 	.short	0x0082
	.zero		2


//--------------------- .nv.info                  --------------------------
	.section	.nv.info,"",@"SHT_CUDA_INFO"
	.align	4


	//----- nvinfo : EIATTR_REGCOUNT
	.align		4
        /*0000*/ 	.byte	0x04, 0x2f
        /*0002*/ 	.short	(.L_1 - .L_0)
	.align		4
.L_0:
        /*0004*/ 	.word	index@(_Z21Sum_vec_on_GPU_normalPfS_S_i)
        /*0008*/ 	.word	0x0000000c


	//----- nvinfo : EIATTR_FRAME_SIZE
	.align		4
.L_1:
        /*000c*/ 	.byte	0x04, 0x11
        /*000e*/ 	.short	(.L_3 - .L_2)
	.align		4
.L_2:
        /*0010*/ 	.word	index@(_Z21Sum_vec_on_GPU_normalPfS_S_i)
        /*0014*/ 	.word	0x00000000


	//----- nvinfo : EIATTR_REGCOUNT
	.align		4
.L_3:
        /*0018*/ 	.byte	0x04, 0x2f
        /*001a*/ 	.short	(.L_5 - .L_4)
	.align		4
.L_4:
        /*001c*/ 	.word	index@(_Z19Sum_vec_on_GPU_loopPfS_S_i)
        /*0020*/ 	.word	0x00000018


	//----- nvinfo : EIATTR_FRAME_SIZE
	.align		4
.L_5:
        /*0024*/ 	.byte	0x04, 0x11
        /*0026*/ 	.short	(.L_7 - .L_6)
	.align		4
.L_6:
        /*0028*/ 	.word	index@(_Z19Sum_vec_on_GPU_loopPfS_S_i)
        /*002c*/ 	.word	0x00000000


	//----- nvinfo : EIATTR_MIN_STACK_SIZE
	.align		4
.L_7:
        /*0030*/ 	.byte	0x04, 0x12
        /*0032*/ 	.short	(.L_9 - .L_8)
	.align		4
.L_8:
        /*0034*/ 	.word	index@(_Z19Sum_vec_on_GPU_loopPfS_S_i)
        /*0038*/ 	.word	0x00000000


	//----- nvinfo : EIATTR_MIN_STACK_SIZE
	.align		4
.L_9:
        /*003c*/ 	.byte	0x04, 0x12
        /*003e*/ 	.short	(.L_11 - .L_10)
	.align		4
.L_10:
        /*0040*/ 	.word	index@(_Z21Sum_vec_on_GPU_normalPfS_S_i)
        /*0044*/ 	.word	0x00000000
.L_11:


//--------------------- .nv.compat                --------------------------
	.section	.nv.compat,"",@"SHT_CUDA_COMPAT_INFO"
	.align	4
        /*0000*/ 	.byte	0x02, 0x09, 0x00, 0x00, 0x02, 0x02, 0x01, 0x00, 0x02, 0x05, 0x05, 0x00, 0x03, 0x07, 0x01, 0x01
        /*0010*/ 	.byte	0x02, 0x03, 0x00, 0x00, 0x02, 0x06, 0x01, 0x00, 0x04, 0x0b, 0x08, 0x00, 0x09, 0x00, 0x00, 0x00
        /*0020*/ 	.byte	0x00, 0x00, 0x00, 0x00


//--------------------- .nv.info._Z19Sum_vec_on_GPU_loopPfS_S_i --------------------------
	.section	.nv.info._Z19Sum_vec_on_GPU_loopPfS_S_i,"",@"SHT_CUDA_INFO"
	.sectionflags	@""
	.align	4


	//----- nvinfo : EIATTR_CUDA_API_VERSION
	.align		4
        /*0000*/ 	.byte	0x04, 0x37
        /*0002*/ 	.short	(.L_13 - .L_12)
.L_12:
        /*0004*/ 	.word	0x00000082


	//----- nvinfo : EIATTR_KPARAM_INFO
	.align		4
.L_13:
        /*0008*/ 	.byte	0x04, 0x17
        /*000a*/ 	.short	(.L_15 - .L_14)
.L_14:
        /*000c*/ 	.word	0x00000000
        /*0010*/ 	.short	0x0003
        /*0012*/ 	.short	0x0018
        /*0014*/ 	.byte	0x00, 0xf0, 0x11, 0x00


	//----- nvinfo : EIATTR_KPARAM_INFO
	.align		4
.L_15:
        /*0018*/ 	.byte	0x04, 0x17
        /*001a*/ 	.short	(.L_17 - .L_16)
.L_16:
        /*001c*/ 	.word	0x00000000
        /*0020*/ 	.short	0x0002
        /*0022*/ 	.short	0x0010
        /*0024*/ 	.byte	0x00, 0xf5, 0x21, 0x00


	//----- nvinfo : EIATTR_KPARAM_INFO
	.align		4
.L_17:
        /*0028*/ 	.byte	0x04, 0x17
        /*002a*/ 	.short	(.L_19 - .L_18)
.L_18:
        /*002c*/ 	.word	0x00000000
        /*0030*/ 	.short	0x0001
        /*0032*/ 	.short	0x0008
        /*0034*/ 	.byte	0x00, 0xf5, 0x21, 0x00


	//----- nvinfo : EIATTR_KPARAM_INFO
	.align		4
.L_19:
        /*0038*/ 	.byte	0x04, 0x17
        /*003a*/ 	.short	(.L_21 - .L_20)
.L_20:
        /*003c*/ 	.word	0x00000000
        /*0040*/ 	.short	0x0000
        /*0042*/ 	.short	0x0000
        /*0044*/ 	.byte	0x00, 0xf5, 0x21, 0x00


	//----- nvinfo : EIATTR_SPARSE_MMA_MASK
	.align		4
.L_21:
        /*0048*/ 	.byte	0x03, 0x50
        /*004a*/ 	.short	0x0000


	//----- nvinfo : EIATTR_MAXREG_COUNT
	.align		4
        /*004c*/ 	.byte	0x03, 0x1b
        /*004e*/ 	.short	0x00ff


	//----- nvinfo : EIATTR_NUM_BARRIERS
	.align		4
        /*0050*/ 	.byte	0x02, 0x4c
        /*0052*/ 	.byte	0x01
	.zero		1


	//----- nvinfo : EIATTR_MERCURY_ISA_VERSION
	.align		4
        /*0054*/ 	.byte	0x03, 0x5f
        /*0056*/ 	.short	0x0101


	//----- nvinfo : EIATTR_VRC_CTA_INIT_COUNT
	.align		4
        /*0058*/ 	.byte	0x02, 0x4a
	.zero		1
	.zero		1


	//----- nvinfo : EIATTR_EXIT_INSTR_OFFSETS
	.align		4
        /*005c*/ 	.byte	0x04, 0x1c
        /*005e*/ 	.short	(.L_23 - .L_22)


	//   ....[0]....
.L_22:
        /*0060*/ 	.word	0x000006a0


	//----- nvinfo : EIATTR_CRS_STACK_SIZE
	.align		4
.L_23:
        /*0064*/ 	.byte	0x04, 0x1e
        /*0066*/ 	.short	(.L_25 - .L_24)
.L_24:
        /*0068*/ 	.word	0x00000000


	//----- nvinfo : EIATTR_CBANK_PARAM_SIZE
	.align		4
.L_25:
        /*006c*/ 	.byte	0x03, 0x19
        /*006e*/ 	.short	0x001c


	//----- nvinfo : EIATTR_PARAM_CBANK
	.align		4
        /*0070*/ 	.byte	0x04, 0x0a
        /*0072*/ 	.short	(.L_27 - .L_26)
	.align		4
.L_26:
        /*0074*/ 	.word	index@(.nv.constant0._Z19Sum_vec_on_GPU_loopPfS_S_i)
        /*0078*/ 	.short	0x0380
        /*007a*/ 	.short	0x001c


	//----- nvinfo : EIATTR_SW_WAR
	.align		4
.L_27:
        /*007c*/ 	.byte	0x04, 0x36
        /*007e*/ 	.short	(.L_29 - .L_28)
.L_28:
        /*0080*/ 	.word	0x00000008
.L_29:


//--------------------- .nv.info._Z21Sum_vec_on_GPU_normalPfS_S_i --------------------------
	.section	.nv.info._Z21Sum_vec_on_GPU_normalPfS_S_i,"",@"SHT_CUDA_INFO"
	.sectionflags	@""
	.align	4


	//----- nvinfo : EIATTR_CUDA_API_VERSION
	.align		4
        /*0000*/ 	.byte	0x04, 0x37
        /*0002*/ 	.short	(.L_31 - .L_30)
.L_30:
        /*0004*/ 	.word	0x00000082


	//----- nvinfo : EIATTR_KPARAM_INFO
	.align		4
.L_31:
        /*0008*/ 	.byte	0x04, 0x17
        /*000a*/ 	.short	(.L_33 - .L_32)
.L_32:
        /*000c*/ 	.word	0x00000000
        /*0010*/ 	.short	0x0003
        /*0012*/ 	.short	0x0018
        /*0014*/ 	.byte	0x00, 0xf0, 0x11, 0x00


	//----- nvinfo : EIATTR_KPARAM_INFO
	.align		4
.L_33:
        /*0018*/ 	.byte	0x04, 0x17
        /*001a*/ 	.short	(.L_35 - .L_34)
.L_34:
        /*001c*/ 	.word	0x00000000
        /*0020*/ 	.short	0x0002
        /*0022*/ 	.short	0x0010
        /*0024*/ 	.byte	0x00, 0xf5, 0x21, 0x00


	//----- nvinfo : EIATTR_KPARAM_INFO
	.align		4
.L_35:
        /*0028*/ 	.byte	0x04, 0x17
        /*002a*/ 	.short	(.L_37 - .L_36)
.L_36:
        /*002c*/ 	.word	0x00000000
        /*0030*/ 	.short	0x0001
        /*0032*/ 	.short	0x0008
        /*0034*/ 	.byte	0x00, 0xf5, 0x21, 0x00


	//----- nvinfo : EIATTR_KPARAM_INFO
	.align		4
.L_37:
        /*0038*/ 	.byte	0x04, 0x17
        /*003a*/ 	.short	(.L_39 - .L_38)
.L_38:
        /*003c*/ 	.word	0x00000000
        /*0040*/ 	.short	0x0000
        /*0042*/ 	.short	0x0000
        /*0044*/ 	.byte	0x00, 0xf5, 0x21, 0x00


	//----- nvinfo : EIATTR_SPARSE_MMA_MASK
	.align		4
.L_39:
        /*0048*/ 	.byte	0x03, 0x50
        /*004a*/ 	.short	0x0000


	//----- nvinfo : EIATTR_MAXREG_COUNT
	.align		4
        /*004c*/ 	.byte	0x03, 0x1b
        /*004e*/ 	.short	0x00ff


	//----- nvinfo : EIATTR_NUM_BARRIERS
	.align		4
        /*0050*/ 	.byte	0x02, 0x4c
        /*0052*/ 	.byte	0x01
	.zero		1


	//----- nvinfo : EIATTR_MERCURY_ISA_VERSION
	.align		4
        /*0054*/ 	.byte	0x03, 0x5f
        /*0056*/ 	.short	0x0101


	//----- nvinfo : EIATTR_VRC_CTA_INIT_COUNT
	.align		4
        /*0058*/ 	.byte	0x02, 0x4a
	.zero		1
	.zero		1


	//----- nvinfo : EIATTR_EXIT_INSTR_OFFSETS
	.align		4
        /*005c*/ 	.byte	0x04, 0x1c
        /*005e*/ 	.short	(.L_41 - .L_40)


	//   ....[0]....
.L_40:
        /*0060*/ 	.word	0x00000160


	//----- nvinfo : EIATTR_CRS_STACK_SIZE
	.align		4
.L_41:
        /*0064*/ 	.byte	0x04, 0x1e
        /*0066*/ 	.short	(.L_43 - .L_42)
.L_42:
        /*0068*/ 	.word	0x00000000


	//----- nvinfo : EIATTR_CBANK_PARAM_SIZE
	.align		4
.L_43:
        /*006c*/ 	.byte	0x03, 0x19
        /*006e*/ 	.short	0x001c


	//----- nvinfo : EIATTR_PARAM_CBANK
	.align		4
        /*0070*/ 	.byte	0x04, 0x0a
        /*0072*/ 	.short	(.L_45 - .L_44)
	.align		4
.L_44:
        /*0074*/ 	.word	index@(.nv.constant0._Z21Sum_vec_on_GPU_normalPfS_S_i)
        /*0078*/ 	.short	0x0380
        /*007a*/ 	.short	0x001c


	//----- nvinfo : EIATTR_SW_WAR
	.align		4
.L_45:
        /*007c*/ 	.byte	0x04, 0x36
        /*007e*/ 	.short	(.L_47 - .L_46)
.L_46:
        /*0080*/ 	.word	0x00000008
.L_47:


//--------------------- .nv.callgraph             --------------------------
	.section	.nv.callgraph,"",@"SHT_CUDA_CALLGRAPH"
	.align	4
	.sectionentsize	8
	.align		4
        /*0000*/ 	.word	0x00000000
	.align		4
        /*0004*/ 	.word	0xffffffff
	.align		4
        /*0008*/ 	.word	0x00000000
	.align		4
        /*000c*/ 	.word	0xfffffffe
	.align		4
        /*0010*/ 	.word	0x00000000
	.align		4
        /*0014*/ 	.word	0xfffffffd
	.align		4
        /*0018*/ 	.word	0x00000000
	.align		4
        /*001c*/ 	.word	0xfffffffc


//--------------------- .text._Z19Sum_vec_on_GPU_loopPfS_S_i --------------------------
	.section	.text._Z19Sum_vec_on_GPU_loopPfS_S_i,"ax",@progbits
	.align	128
        .global         _Z19Sum_vec_on_GPU_loopPfS_S_i
        .type           _Z19Sum_vec_on_GPU_loopPfS_S_i,@function
        .size           _Z19Sum_vec_on_GPU_loopPfS_S_i,(.L_x_10 - _Z19Sum_vec_on_GPU_loopPfS_S_i)
        .other          _Z19Sum_vec_on_GPU_loopPfS_S_i,@"STO_CUDA_ENTRY STV_DEFAULT"
_Z19Sum_vec_on_GPU_loopPfS_S_i:
.text._Z19Sum_vec_on_GPU_loopPfS_S_i:
[----:B------:R-:W-:Y:S01]  /*0000*/  LDC R1, c[0x0][0x37c] ;  /* 0x0000df00ff017b82 */ /* 0x000fe20000000800 */
[----:B------:R-:W0:Y:S01]  /*0010*/  S2R R3, SR_TID.X ;  /* 0x0000000000037919 */ /* 0x000e220000002100 */
[----:B------:R-:W0:Y:S06]  /*0020*/  LDCU UR4, c[0x0][0x360] ;  /* 0x00006c00ff0477ac */ /* 0x000e2c0008000800 */
[----:B------:R-:W1:Y:S01]  /*0030*/  LDC R2, c[0x0][0x370] ;  /* 0x0000dc00ff027b82 */ /* 0x000e620000000800 */
[----:B------:R-:W-:Y:S01]  /*0040*/  BSSY.RECONVERGENT B0, `(.L_x_0) ;  /* 0x0000064000007945 */ /* 0x000fe20003800200 */
[----:B------:R-:W0:Y:S01]  /*0050*/  S2R R0, SR_CTAID.X ;  /* 0x0000000000007919 */ /* 0x000e220000002500 */
[----:B------:R-:W2:Y:S01]  /*0060*/  LDCU UR5, c[0x0][0x398] ;  /* 0x00007300ff0577ac */ /* 0x000ea20008000800 */
[----:B0-----:R-:W-:-:S02]  /*0070*/  IMAD R3, R0, UR4, R3 ;  /* 0x0000000400037c24 */ /* 0x001fc4000f8e0203 */
[----:B-1----:R-:W-:-:S03]  /*0080*/  IMAD R0, R2, UR4, RZ ;  /* 0x0000000402007c24 */ /* 0x002fc6000f8e02ff */
[----:B--2---:R-:W-:-:S13]  /*0090*/  ISETP.GE.AND P0, PT, R3, UR5, PT ;  /* 0x0000000503007c0c */ /* 0x004fda000bf06270 */
[----:B------:R-:W-:Y:S05]  /*00a0*/  @P0 BRA `(.L_x_1) ;  /* 0x0000000400740947 */ /* 0x000fea0003800000 */
[----:B------:R-:W0:Y:S01]  /*00b0*/  I2F.U32.RP R8, R0 ;  /* 0x0000000000087306 */ /* 0x000e220000209000 */
[C---:B------:R-:W-:Y:S01]  /*00c0*/  IADD3 R2, PT, PT, R0.reuse, R3, RZ ;  /* 0x0000000300027210 */ /* 0x040fe20007ffe0ff */
[----:B------:R-:W-:Y:S01]  /*00d0*/  IMAD.MOV R9, RZ, RZ, -R0 ;  /* 0x000000ffff097224 */ /* 0x000fe200078e0a00 */
[----:B------:R-:W-:Y:S01]  /*00e0*/  ISETP.NE.U32.AND P2, PT, R0, RZ, PT ;  /* 0x000000ff0000720c */ /* 0x000fe20003f45070 */
[----:B------:R-:W1:Y:S01]  /*00f0*/  LDC.64 R16, c[0x0][0x358] ;  /* 0x0000d600ff107b82 */ /* 0x000e620000000a00 */
[C---:B------:R-:W-:Y:S01]  /*0100*/  ISETP.GE.AND P0, PT, R2.reuse, UR5, PT ;  /* 0x0000000502007c0c */ /* 0x040fe2000bf06270 */
[----:B------:R-:W-:Y:S01]  /*0110*/  BSSY.RECONVERGENT B1, `(.L_x_2) ;  /* 0x000002d000017945 */ /* 0x000fe20003800200 */
[----:B------:R-:W-:Y:S02]  /*0120*/  VIMNMX R7, PT, PT, R2, UR5, !PT ;  /* 0x0000000502077c48 */ /* 0x000fe4000ffe0100 */
[----:B------:R-:W-:-:S04]  /*0130*/  SEL R6, RZ, 0x1, P0 ;  /* 0x00000001ff067807 */ /* 0x000fc80000000000 */
[----:B------:R-:W-:Y:S01]  /*0140*/  IADD3 R7, PT, PT, R7, -R2, -R6 ;  /* 0x8000000207077210 */ /* 0x000fe20007ffe806 */
[----:B0-----:R-:W0:Y:S02]  /*0150*/  MUFU.RCP R8, R8 ;  /* 0x0000000800087308 */ /* 0x001e240000001000 */
[----:B0-----:R-:W-:-:S06]  /*0160*/  IADD3 R4, PT, PT, R8, 0xffffffe, RZ ;  /* 0x0ffffffe08047810 */ /* 0x001fcc0007ffe0ff */
[----:B------:R0:W2:Y:S02]  /*0170*/  F2I.FTZ.U32.TRUNC.NTZ R5, R4 ;  /* 0x0000000400057305 */ /* 0x0000a4000021f000 */
[----:B0-----:R-:W-:Y:S02]  /*0180*/  IMAD.MOV.U32 R4, RZ, RZ, RZ ;  /* 0x000000ffff047224 */ /* 0x001fe400078e00ff */
[----:B--2---:R-:W-:-:S04]  /*0190*/  IMAD R9, R9, R5, RZ ;  /* 0x0000000509097224 */ /* 0x004fc800078e02ff */
[----:B------:R-:W-:-:S06]  /*01a0*/  IMAD.HI.U32 R8, R5, R9, R4 ;  /* 0x0000000905087227 */ /* 0x000fcc00078e0004 */
[----:B------:R-:W-:-:S05]  /*01b0*/  IMAD.HI.U32 R5, R8, R7, RZ ;  /* 0x0000000708057227 */ /* 0x000fca00078e00ff */
[----:B------:R-:W-:-:S05]  /*01c0*/  IADD3 R2, PT, PT, -R5, RZ, RZ ;  /* 0x000000ff05027210 */ /* 0x000fca0007ffe1ff */
[----:B------:R-:W-:-:S05]  /*01d0*/  IMAD R7, R0, R2, R7 ;  /* 0x0000000200077224 */ /* 0x000fca00078e0207 */
[----:B------:R-:W-:-:S13]  /*01e0*/  ISETP.GE.U32.AND P0, PT, R7, R0, PT ;  /* 0x000000000700720c */ /* 0x000fda0003f06070 */
[----:B------:R-:W-:Y:S01]  /*01f0*/  @P0 IMAD.IADD R7, R7, 0x1, -R0 ;  /* 0x0000000107070824 */ /* 0x000fe200078e0a00 */
[----:B------:R-:W-:-:S04]  /*0200*/  @P0 IADD3 R5, PT, PT, R5, 0x1, RZ ;  /* 0x0000000105050810 */ /* 0x000fc80007ffe0ff */
[----:B------:R-:W-:-:S13]  /*0210*/  ISETP.GE.U32.AND P1, PT, R7, R0, PT ;  /* 0x000000000700720c */ /* 0x000fda0003f26070 */
[----:B------:R-:W-:Y:S01]  /*0220*/  @P1 VIADD R5, R5, 0x1 ;  /* 0x0000000105051836 */ /* 0x000fe20000000000 */
[----:B------:R-:W-:-:S04]  /*0230*/  @!P2 LOP3.LUT R5, RZ, R0, RZ, 0x33, !PT ;  /* 0x00000000ff05a212 */ /* 0x000fc800078e33ff */
[----:B------:R-:W-:-:S04]  /*0240*/  IADD3 R2, PT, PT, R6, R5, RZ ;  /* 0x0000000506027210 */ /* 0x000fc80007ffe0ff */
[C---:B------:R-:W-:Y:S02]  /*0250*/  LOP3.LUT R4, R2.reuse, 0x3, RZ, 0xc0, !PT ;  /* 0x0000000302047812 */ /* 0x040fe400078ec0ff */
[----:B------:R-:W-:Y:S02]  /*0260*/  ISETP.GE.U32.AND P1, PT, R2, 0x3, PT ;  /* 0x000000030200780c */ /* 0x000fe40003f26070 */
[----:B------:R-:W-:-:S13]  /*0270*/  ISETP.NE.AND P0, PT, R4, 0x3, PT ;  /* 0x000000030400780c */ /* 0x000fda0003f05270 */
[----:B-1----:R-:W-:Y:S05]  /*0280*/  @!P0 BRA `(.L_x_3) ;  /* 0x0000000000548947 */ /* 0x002fea0003800000 */
[----:B------:R-:W0:Y:S01]  /*0290*/  LDC.64 R4, c[0x0][0x390] ;  /* 0x0000e400ff047b82 */ /* 0x000e220000000a00 */
[----:B------:R-:W-:-:S05]  /*02a0*/  VIADD R2, R2, 0x1 ;  /* 0x0000000102027836 */ /* 0x000fca0000000000 */
[----:B------:R-:W-:Y:S02]  /*02b0*/  LOP3.LUT R2, R2, 0x3, RZ, 0xc0, !PT ;  /* 0x0000000302027812 */ /* 0x000fe400078ec0ff */
[----:B------:R-:W1:Y:S02]  /*02c0*/  LDC.64 R6, c[0x0][0x380] ;  /* 0x0000e000ff067b82 */ /* 0x000e640000000a00 */
[----:B------:R-:W-:-:S06]  /*02d0*/  IADD3 R2, PT, PT, -R2, RZ, RZ ;  /* 0x000000ff02027210 */ /* 0x000fcc0007ffe1ff */
[----:B------:R-:W2:Y:S02]  /*02e0*/  LDC.64 R8, c[0x0][0x388] ;  /* 0x0000e200ff087b82 */ /* 0x000ea40000000a00 */
.L_x_4:
[C---:B------:R-:W-:Y:S01]  /*02f0*/  R2UR UR8, R16.reuse ;  /* 0x00000000100872ca */ /* 0x040fe200000e0000 */
[----:B--2---:R-:W-:Y:S01]  /*0300*/  IMAD.WIDE R12, R3, 0x4, R8 ;  /* 0x00000004030c7825 */ /* 0x004fe200078e0208 */
[----:B------:R-:W-:Y:S02]  /*0310*/  R2UR UR9, R17 ;  /* 0x00000000110972ca */ /* 0x000fe400000e0000 */
[----:B------:R-:W-:Y:S01]  /*0320*/  R2UR UR6, R16 ;  /* 0x00000000100672ca */ /* 0x000fe200000e0000 */
[----:B-1----:R-:W-:Y:S01]  /*0330*/  IMAD.WIDE R14, R3, 0x4, R6 ;  /* 0x00000004030e7825 */ /* 0x002fe200078e0206 */
[----:B------:R-:W-:-:S09]  /*0340*/  R2UR UR7, R17 ;  /* 0x00000000110772ca */ /* 0x000fd200000e0000 */
[----:B------:R-:W2:Y:S04]  /*0350*/  LDG.E R13, desc[UR8][R12.64] ;  /* 0x000000080c0d7981 */ /* 0x000ea8000c1e1900 */
[----:B------:R-:W2:Y:S01]  /*0360*/  LDG.E R14, desc[UR6][R14.64] ;  /* 0x000000060e0e7981 */ /* 0x000ea2000c1e1900 */
[----:B------:R-:W-:Y:S02]  /*0370*/  VIADD R2, R2, 0x1 ;  /* 0x0000000102027836 */ /* 0x000fe40000000000 */
[----:B0--3--:R-:W-:Y:S01]  /*0380*/  IMAD.WIDE R10, R3, 0x4, R4 ;  /* 0x00000004030a7825 */ /* 0x009fe200078e0204 */
[----:B------:R-:W-:Y:S02]  /*0390*/  IADD3 R3, PT, PT, R0, R3, RZ ;  /* 0x0000000300037210 */ /* 0x000fe40007ffe0ff */
[----:B------:R-:W-:Y:S01]  /*03a0*/  ISETP.NE.AND P0, PT, R2, RZ, PT ;  /* 0x000000ff0200720c */ /* 0x000fe20003f05270 */
[----:B--2---:R-:W-:-:S05]  /*03b0*/  FADD R19, R14, R13 ;  /* 0x0000000d0e137221 */ /* 0x004fca0000000000 */
[----:B------:R3:W-:Y:S07]  /*03c0*/  STG.E desc[UR6][R10.64], R19 ;  /* 0x000000130a007986 */ /* 0x0007ee000c101906 */
[----:B------:R-:W-:Y:S05]  /*03d0*/  @P0 BRA `(.L_x_4) ;  /* 0xfffffffc00c40947 */ /* 0x000fea000383ffff */
.L_x_3:
[----:B------:R-:W-:Y:S05]  /*03e0*/  BSYNC.RECONVERGENT B1 ;  /* 0x0000000000017941 */ /* 0x000fea0003800200 */
.L_x_2:
[----:B------:R-:W-:Y:S05]  /*03f0*/  @!P1 BRA `(.L_x_1) ;  /* 0x0000000000a09947 */ /* 0x000fea0003800000 */
.L_x_5:
[----:B0-----:R-:W0:Y:S01]  /*0400*/  LDC.64 R4, c[0x0][0x380] ;  /* 0x0000e000ff047b82 */ /* 0x001e220000000a00 */
[C---:B------:R-:W-:Y:S02]  /*0410*/  R2UR UR6, R16.reuse ;  /* 0x00000000100672ca */ /* 0x040fe400000e0000 */
[C---:B------:R-:W-:Y:S02]  /*0420*/  R2UR UR7, R17.reuse ;  /* 0x00000000110772ca */ /* 0x040fe400000e0000 */
[----:B------:R-:W-:Y:S02]  /*0430*/  R2UR UR8, R16 ;  /* 0x00000000100872ca */ /* 0x000fe400000e0000 */
[----:B------:R-:W-:Y:S01]  /*0440*/  R2UR UR9, R17 ;  /* 0x00000000110972ca */ /* 0x000fe200000e0000 */
[----:B------:R-:W3:Y:S01]  /*0450*/  LDC.64 R6, c[0x0][0x388] ;  /* 0x0000e200ff067b82 */ /* 0x000ee20000000a00 */
[----:B0-----:R-:W-:-:S07]  /*0460*/  IMAD.WIDE R8, R3, 0x4, R4 ;  /* 0x0000000403087825 */ /* 0x001fce00078e0204 */
[----:B------:R-:W0:Y:S01]  /*0470*/  LDC.64 R4, c[0x0][0x390] ;  /* 0x0000e400ff047b82 */ /* 0x000e220000000a00 */
[----:B------:R-:W2:Y:S01]  /*0480*/  LDG.E R2, desc[UR6][R8.64] ;  /* 0x0000000608027981 */ /* 0x000ea2000c1e1900 */
[----:B---3--:R-:W-:-:S05]  /*0490*/  IMAD.WIDE R10, R3, 0x4, R6 ;  /* 0x00000004030a7825 */ /* 0x008fca00078e0206 */
[----:B------:R-:W2:Y:S01]  /*04a0*/  LDG.E R7, desc[UR8][R10.64] ;  /* 0x000000080a077981 */ /* 0x000ea2000c1e1900 */
[----:B------:R-:W-:Y:S02]  /*04b0*/  R2UR UR10, R16 ;  /* 0x00000000100a72ca */ /* 0x000fe400000e0000 */
[----:B------:R-:W-:Y:S01]  /*04c0*/  R2UR UR11, R17 ;  /* 0x00000000110b72ca */ /* 0x000fe200000e0000 */
[----:B0-----:R-:W-:-:S04]  /*04d0*/  IMAD.WIDE R14, R3, 0x4, R4 ;  /* 0x00000004030e7825 */ /* 0x001fc800078e0204 */
[----:B------:R-:W-:-:S04]  /*04e0*/  IMAD.WIDE R4, R0, 0x4, R8 ;  /* 0x0000000400047825 */ /* 0x000fc800078e0208 */
[----:B--2---:R-:W-:Y:S01]  /*04f0*/  FADD R19, R2, R7 ;  /* 0x0000000702137221 */ /* 0x004fe20000000000 */
[----:B------:R-:W-:-:S04]  /*0500*/  IMAD.WIDE R6, R0, 0x4, R10 ;  /* 0x0000000400067825 */ /* 0x000fc800078e020a */
[----:B------:R0:W-:Y:S04]  /*0510*/  STG.E desc[UR6][R14.64], R19 ;  /* 0x000000130e007986 */ /* 0x0001e8000c101906 */
[----:B------:R-:W2:Y:S04]  /*0520*/  LDG.E R2, desc[UR8][R4.64] ;  /* 0x0000000804027981 */ /* 0x000ea8000c1e1900 */
[----:B------:R-:W2:Y:S01]  /*0530*/  LDG.E R9, desc[UR10][R6.64] ;  /* 0x0000000a06097981 */ /* 0x000ea2000c1e1900 */
[----:B------:R-:W-:-:S04]  /*0540*/  IMAD.WIDE R10, R0, 0x4, R4 ;  /* 0x00000004000a7825 */ /* 0x000fc800078e0204 */
[----:B------:R-:W-:-:S04]  /*0550*/  IMAD.WIDE R12, R0, 0x4, R6 ;  /* 0x00000004000c7825 */ /* 0x000fc800078e0206 */
[----:B--2---:R-:W-:Y:S01]  /*0560*/  FADD R21, R2, R9 ;  /* 0x0000000902157221 */ /* 0x004fe20000000000 */
[----:B------:R-:W-:-:S05]  /*0570*/  IMAD.WIDE R8, R0, 0x4, R14 ;  /* 0x0000000400087825 */ /* 0x000fca00078e020e */
[----:B------:R1:W-:Y:S04]  /*0580*/  STG.E desc[UR6][R8.64], R21 ;  /* 0x0000001508007986 */ /* 0x0003e8000c101906 */
[----:B------:R-:W2:Y:S04]  /*0590*/  LDG.E R2, desc[UR8][R10.64] ;  /* 0x000000080a027981 */ /* 0x000ea8000c1e1900 */
[----:B------:R-:W2:Y:S01]  /*05a0*/  LDG.E R5, desc[UR10][R12.64] ;  /* 0x0000000a0c057981 */ /* 0x000ea2000c1e1900 */
[----:B------:R-:W-:-:S04]  /*05b0*/  IMAD.WIDE R6, R0, 0x4, R10 ;  /* 0x0000000400067825 */ /* 0x000fc800078e020a */
[----:B0-----:R-:W-:-:S04]  /*05c0*/  IMAD.WIDE R14, R0, 0x4, R12 ;  /* 0x00000004000e7825 */ /* 0x001fc800078e020c */
[----:B--2---:R-:W-:Y:S01]  /*05d0*/  FADD R19, R2, R5 ;  /* 0x0000000502137221 */ /* 0x004fe20000000000 */
[----:B------:R-:W-:-:S05]  /*05e0*/  IMAD.WIDE R4, R0, 0x4, R8 ;  /* 0x0000000400047825 */ /* 0x000fca00078e0208 */
[----:B------:R0:W-:Y:S04]  /*05f0*/  STG.E desc[UR6][R4.64], R19 ;  /* 0x0000001304007986 */ /* 0x0001e8000c101906 */
[----:B------:R-:W2:Y:S04]  /*0600*/  LDG.E R6, desc[UR8][R6.64] ;  /* 0x0000000806067981 */ /* 0x000ea8000c1e1900 */
[----:B------:R-:W2:Y:S01]  /*0610*/  LDG.E R15, desc[UR10][R14.64] ;  /* 0x0000000a0e0f7981 */ /* 0x000ea2000c1e1900 */
[----:B------:R-:W-:-:S04]  /*0620*/  LEA R3, R0, R3, 0x2 ;  /* 0x0000000300037211 */ /* 0x000fc800078e10ff */
[----:B------:R-:W-:Y:S01]  /*0630*/  ISETP.GE.AND P0, PT, R3, UR5, PT ;  /* 0x0000000503007c0c */ /* 0x000fe2000bf06270 */
[----:B-1----:R-:W-:-:S04]  /*0640*/  IMAD.WIDE R8, R0, 0x4, R4 ;  /* 0x0000000400087825 */ /* 0x002fc800078e0204 */
[----:B--2---:R-:W-:-:S05]  /*0650*/  FADD R11, R6, R15 ;  /* 0x0000000f060b7221 */ /* 0x004fca0000000000 */
[----:B------:R0:W-:Y:S03]  /*0660*/  STG.E desc[UR6][R8.64], R11 ;  /* 0x0000000b08007986 */ /* 0x0001e6000c101906 */
[----:B------:R-:W-:Y:S05]  /*0670*/  @!P0 BRA `(.L_x_5) ;  /* 0xfffffffc00608947 */ /* 0x000fea000383ffff */
.L_x_1:
[----:B------:R-:W-:Y:S05]  /*0680*/  BSYNC.RECONVERGENT B0 ;  /* 0x0000000000007941 */ /* 0x000fea0003800200 */
.L_x_0:
[----:B------:R-:W-:Y:S06]  /*0690*/  BAR.SYNC.DEFER_BLOCKING 0x0 ;  /* 0x0000000000007b1d */ /* 0x000fec0000010000 */
[----:B------:R-:W-:Y:S05]  /*06a0*/  EXIT ;  /* 0x000000000000794d */ /* 0x000fea0003800000 */
.L_x_6:
[----:B------:R-:W-:-:S00]  /*06b0*/  BRA `(.L_x_6) ;  /* 0xfffffffc00fc7947 */ /* 0x000fc0000383ffff */
[----:B------:R-:W-:-:S00]  /*06c0*/  NOP ;  /* 0x0000000000007918 */ /* 0x000fc00000000000 */
        /* <DEDUP_REMOVED lines=11> */
.L_x_10:


//--------------------- .text._Z21Sum_vec_on_GPU_normalPfS_S_i --------------------------
	.section	.text._Z21Sum_vec_on_GPU_normalPfS_S_i,"ax",@progbits
	.align	128
        .global         _Z21Sum_vec_on_GPU_normalPfS_S_i
        .type           _Z21Sum_vec_on_GPU_normalPfS_S_i,@function
        .size           _Z21Sum_vec_on_GPU_normalPfS_S_i,(.L_x_11 - _Z21Sum_vec_on_GPU_normalPfS_S_i)
        .other          _Z21Sum_vec_on_GPU_normalPfS_S_i,@"STO_CUDA_ENTRY STV_DEFAULT"
_Z21Sum_vec_on_GPU_normalPfS_S_i:
.text._Z21Sum_vec_on_GPU_normalPfS_S_i:
[----:B------:R-:W-:Y:S01]  /*0000*/  LDC R1, c[0x0][0x37c] ;  /* 0x0000df00ff017b82 */ /* 0x000fe20000000800 */
[----:B------:R-:W0:Y:S01]  /*0010*/  S2R R9, SR_TID.X ;  /* 0x0000000000097919 */ /* 0x000e220000002100 */
[----:B------:R-:W0:Y:S01]  /*0020*/  LDCU UR4, c[0x0][0x360] ;  /* 0x00006c00ff0477ac */ /* 0x000e220008000800 */
[----:B------:R-:W-:Y:S01]  /*0030*/  BSSY.RECONVERGENT B0, `(.L_x_7) ;  /* 0x0000011000007945 */ /* 0x000fe20003800200 */
[----:B------:R-:W0:Y:S01]  /*0040*/  S2R R0, SR_CTAID.X ;  /* 0x0000000000007919 */ /* 0x000e220000002500 */
[----:B------:R-:W1:Y:S01]  /*0050*/  LDCU UR5, c[0x0][0x398] ;  /* 0x00007300ff0577ac */ /* 0x000e620008000800 */
[----:B0-----:R-:W-:-:S05]  /*0060*/  IMAD R9, R0, UR4, R9 ;  /* 0x0000000400097c24 */ /* 0x001fca000f8e0209 */
[----:B-1----:R-:W-:-:S13]  /*0070*/  ISETP.GE.AND P0, PT, R9, UR5, PT ;  /* 0x0000000509007c0c */ /* 0x002fda000bf06270 */
[----:B------:R-:W-:Y:S05]  /*0080*/  @P0 BRA `(.L_x_8) ;  /* 0x00000000002c0947 */ /* 0x000fea0003800000 */
[----:B------:R-:W0:Y:S01]  /*0090*/  LDC.64 R2, c[0x0][0x380] ;  /* 0x0000e000ff027b82 */ /* 0x000e220000000a00 */
[----:B------:R-:W1:Y:S07]  /*00a0*/  LDCU.64 UR4, c[0x0][0x358] ;  /* 0x00006b00ff0477ac */ /* 0x000e6e0008000a00 */
[----:B------:R-:W2:Y:S08]  /*00b0*/  LDC.64 R4, c[0x0][0x388] ;  /* 0x0000e200ff047b82 */ /* 0x000eb00000000a00 */
[----:B------:R-:W3:Y:S01]  /*00c0*/  LDC.64 R6, c[0x0][0x390] ;  /* 0x0000e400ff067b82 */ /* 0x000ee20000000a00 */
[----:B0-----:R-:W-:-:S06]  /*00d0*/  IMAD.WIDE R2, R9, 0x4, R2 ;  /* 0x0000000409027825 */ /* 0x001fcc00078e0202 */
[----:B-1----:R-:W4:Y:S01]  /*00e0*/  LDG.E R2, desc[UR4][R2.64] ;  /* 0x0000000402027981 */ /* 0x002f22000c1e1900 */
[----:B--2---:R-:W-:-:S06]  /*00f0*/  IMAD.WIDE R4, R9, 0x4, R4 ;  /* 0x0000000409047825 */ /* 0x004fcc00078e0204 */
[----:B------:R-:W4:Y:S01]  /*0100*/  LDG.E R5, desc[UR4][R4.64] ;  /* 0x0000000404057981 */ /* 0x000f22000c1e1900 */
[----:B---3--:R-:W-:-:S04]  /*0110*/  IMAD.WIDE R6, R9, 0x4, R6 ;  /* 0x0000000409067825 */ /* 0x008fc800078e0206 */
[----:B----4-:R-:W-:-:S05]  /*0120*/  FADD R9, R2, R5 ;  /* 0x0000000502097221 */ /* 0x010fca0000000000 */
[----:B------:R0:W-:Y:S02]  /*0130*/  STG.E desc[UR4][R6.64], R9 ;  /* 0x0000000906007986 */ /* 0x0001e4000c101904 */
.L_x_8:
[----:B------:R-:W-:Y:S05]  /*0140*/  BSYNC.RECONVERGENT B0 ;  /* 0x0000000000007941 */ /* 0x000fea0003800200 */
.L_x_7:
[----:B------:R-:W-:Y:S06]  /*0150*/  BAR.SYNC.DEFER_BLOCKING 0x0 ;  /* 0x0000000000007b1d */ /* 0x000fec0000010000 */
[----:B------:R-:W-:Y:S05]  /*0160*/  EXIT ;  /* 0x000000000000794d */ /* 0x000fea0003800000 */
.L_x_9:
        /* <DEDUP_REMOVED lines=9> */
.L_x_11:


//--------------------- .nv.shared.reserved.0     --------------------------
	.section	.nv.shared.reserved.0,"aw",@nobits
	.weak		__nv_reservedSMEM_offset_0_alias
	.size		__nv_reservedSMEM_offset_0_alias, 0, 64
	.other		__nv_reservedSMEM_offset_0_alias,@"STO_CUDA_RESERVED_SHARED STV_DEFAULT"
__nv_reservedSMEM_offset_0_alias:
	.zero		0
	.zero		64


//--------------------- .nv.constant0._Z19Sum_vec_on_GPU_loopPfS_S_i --------------------------
	.section	.nv.constant0._Z19Sum_vec_on_GPU_loopPfS_S_i,"a",@progbits
	.sectionflags	@""
	.align	4
.nv.constant0._Z19Sum_vec_on_GPU_loopPfS_S_i:
	.zero		924


//--------------------- .nv.constant0._Z21Sum_vec_on_GPU_normalPfS_S_i --------------------------
	.section	.nv.constant0._Z21Sum_vec_on_GPU_normalPfS_S_i,"a",@progbits
	.sectionflags	@""
	.align	4
.nv.constant0._Z21Sum_vec_on_GPU_normalPfS_S_i:
	.zero		924


//--------------------- SYMBOLS --------------------------

	.type		.nv.reservedSmem.offset0,@object
	.size		.nv.reservedSmem.offset0,0x4
